	.headerflags	@"EF_CUDA_TEXMODE_UNIFIED EF_CUDA_64BIT_ADDRESS EF_CUDA_SM89 EF_CUDA_VIRTUAL_SM(EF_CUDA_SM89)"
	.elftype	@"ET_EXEC"


//--------------------- .nv.info                  --------------------------
	.section	.nv.info,"",@"SHT_CUDA_INFO"
	.align	4


	//----- nvinfo : EIATTR_REGCOUNT
	.align		4
        /*0000*/ 	.byte	0x04, 0x2f
        /*0002*/ 	.short	(.L_1 - .L_0)
	.align		4
.L_0:
        /*0004*/ 	.word	index@(triton__0d1d2de)
        /*0008*/ 	.word	0x00000010


	//----- nvinfo : EIATTR_MAX_STACK_SIZE
	.align		4
.L_1:
        /*000c*/ 	.byte	0x04, 0x23
        /*000e*/ 	.short	(.L_3 - .L_2)
	.align		4
.L_2:
        /*0010*/ 	.word	index@(triton__0d1d2de)
        /*0014*/ 	.word	0x00000000


	//----- nvinfo : EIATTR_MIN_STACK_SIZE
	.align		4
.L_3:
        /*0018*/ 	.byte	0x04, 0x12
        /*001a*/ 	.short	(.L_5 - .L_4)
	.align		4
.L_4:
        /*001c*/ 	.word	index@(triton__0d1d2de)
        /*0020*/ 	.word	0x00000000


	//----- nvinfo : EIATTR_FRAME_SIZE
	.align		4
.L_5:
        /*0024*/ 	.byte	0x04, 0x11
        /*0026*/ 	.short	(.L_7 - .L_6)
	.align		4
.L_6:
        /*0028*/ 	.word	index@(triton__0d1d2de)
        /*002c*/ 	.word	0x00000000
.L_7:


//--------------------- .nv.info.triton__0d1d2de  --------------------------
	.section	.nv.info.triton__0d1d2de,"",@"SHT_CUDA_INFO"
	.align	4


	//----- nvinfo : EIATTR_CUDA_API_VERSION
	.align		4
        /*0000*/ 	.byte	0x04, 0x37
        /*0002*/ 	.short	(.L_9 - .L_8)
.L_8:
        /*0004*/ 	.word	0x0000007b


	//----- nvinfo : EIATTR_PARAM_CBANK
	.align		4
.L_9:
        /*0008*/ 	.byte	0x04, 0x0a
        /*000a*/ 	.short	(.L_11 - .L_10)
	.align		4
.L_10:
        /*000c*/ 	.word	index@(.nv.constant0.triton__0d1d2de)
        /*0010*/ 	.short	0x0160
        /*0012*/ 	.short	0x0014


	//----- nvinfo : EIATTR_CBANK_PARAM_SIZE
	.align		4
.L_11:
        /*0014*/ 	.byte	0x03, 0x19
        /*0016*/ 	.short	0x0014


	//----- nvinfo : EIATTR_KPARAM_INFO
	.align		4
        /*0018*/ 	.byte	0x04, 0x17
        /*001a*/ 	.short	(.L_13 - .L_12)
.L_12:
        /*001c*/ 	.word	0x00000000
        /*0020*/ 	.short	0x0002
        /*0022*/ 	.short	0x0010
        /*0024*/ 	.byte	0x00, 0xf0, 0x11, 0x00


	//----- nvinfo : EIATTR_KPARAM_INFO
	.align		4
.L_13:
        /*0028*/ 	.byte	0x04, 0x17
        /*002a*/ 	.short	(.L_15 - .L_14)
.L_14:
        /*002c*/ 	.word	0x00000000
        /*0030*/ 	.short	0x0001
        /*0032*/ 	.short	0x0008
        /*0034*/ 	.byte	0x00, 0xf0, 0x21, 0x00


	//----- nvinfo : EIATTR_KPARAM_INFO
	.align		4
.L_15:
        /*0038*/ 	.byte	0x04, 0x17
        /*003a*/ 	.short	(.L_17 - .L_16)
.L_16:
        /*003c*/ 	.word	0x00000000
        /*0040*/ 	.short	0x0000
        /*0042*/ 	.short	0x0000
        /*0044*/ 	.byte	0x00, 0xf0, 0x21, 0x00


	//----- nvinfo : EIATTR_MAXREG_COUNT
	.align		4
.L_17:
        /*0048*/ 	.byte	0x03, 0x1b
        /*004a*/ 	.short	0x00ff


	//----- nvinfo : EIATTR_EXIT_INSTR_OFFSETS
	.align		4
        /*004c*/ 	.byte	0x04, 0x1c
        /*004e*/ 	.short	(.L_19 - .L_18)


	//   ....[0]....
.L_18:
        /*0050*/ 	.word	0x000002a0


	//----- nvinfo : EIATTR_MAX_THREADS
	.align		4
.L_19:
        /*0054*/ 	.byte	0x04, 0x05
        /*0056*/ 	.short	(.L_21 - .L_20)
.L_20:
        /*0058*/ 	.word	0x00000080
        /*005c*/ 	.word	0x00000001
        /*0060*/ 	.word	0x00000001
.L_21:


//--------------------- .nv.rel.action            --------------------------
	.section	.nv.rel.action,"",@"SHT_CUDA_RELOCINFO"
	.align	8
	.sectionentsize	8
        /*0000*/ 	.byte	0x73, 0x00, 0x00, 0x00, 0x00, 0x00, 0x00, 0x00, 0x00, 0x00, 0x00, 0x11, 0x25, 0x00, 0x05, 0x36


//--------------------- .nv.constant0.triton__0d1d2de --------------------------
	.section	.nv.constant0.triton__0d1d2de,"a",@progbits
	.align	4
.nv.constant0.triton__0d1d2de:
	.zero		372


//--------------------- .text.triton__0d1d2de     --------------------------
	.section	.text.triton__0d1d2de,"ax",@progbits
	.sectioninfo	@"SHI_REGISTERS=16"
	.align	128
        .global         triton__0d1d2de
        .type           triton__0d1d2de,@function
        .size           triton__0d1d2de,(.L_x_1 - triton__0d1d2de)
        .other          triton__0d1d2de,@"STO_CUDA_ENTRY STV_DEFAULT"
triton__0d1d2de:
.text.triton__0d1d2de:
[----:B------:R-:W-:-:S02]  /*0000*/  IMAD.MOV.U32 R1, RZ, RZ, c[0x0][0x28] ;  /* 0x00000a00ff017624 */ /* 0x000fc400078e00ff */
[----:B------:R-:W0:Y:S01]  /*0010*/  S2R R0, SR_TID.X ;  /* 0x0000000000007919 */ /* 0x000e220000002100 */
[----:B------:R-:W-:Y:S01]  /*0020*/  IMAD.MOV.U32 R13, RZ, RZ, 0x2 ;  /* 0x00000002ff0d7424 */ /* 0x000fe200078e00ff */
[----:B------:R-:W-:Y:S02]  /*0030*/  ULDC.64 UR4, c[0x0][0x118] ;  /* 0x0000460000047ab9 */ /* 0x000fe40000000a00 */
[----:B------:R-:W1:Y:S01]  /*0040*/  S2R R5, SR_CTAID.X ;  /* 0x0000000000057919 */ /* 0x000e620000002500 */
[----:B0-----:R-:W-:-:S05]  /*0050*/  IMAD.SHL.U32 R0, R0, 0x8, RZ ;  /* 0x0000000800007824 */ /* 0x001fca00078e00ff */
[----:B------:R-:W-:-:S05]  /*0060*/  LOP3.LUT R0, R0, 0x3f8, RZ, 0xc0, !PT ;  /* 0x000003f800007812 */ /* 0x000fca00078ec0ff */
[----:B-1----:R-:W-:Y:S01]  /*0070*/  IMAD R0, R5, 0x400, R0 ;  /* 0x0000040005007824 */ /* 0x002fe200078e0200 */
[----:B------:R-:W-:-:S04]  /*0080*/  SHF.R.S32.HI R5, RZ, 0x15, R5 ;  /* 0x00000015ff057819 */ /* 0x000fc80000011405 */
[----:B------:R-:W-:Y:S02]  /*0090*/  SHF.R.S32.HI R3, RZ, 0x1f, R0 ;  /* 0x0000001fff037819 */ /* 0x000fe40000011400 */
[----:B------:R-:W-:Y:S02]  /*00a0*/  SGXT R5, R5, 0x1 ;  /* 0x000000010505781a */ /* 0x000fe40000000200 */
[-C--:B------:R-:W-:Y:S02]  /*00b0*/  LEA.HI R3, R3, R0.reuse, RZ, 0x8 ;  /* 0x0000000003037211 */ /* 0x080fe400078f40ff */
[----:B------:R-:W-:Y:S02]  /*00c0*/  LEA.HI R5, R5, R0, RZ, 0xb ;  /* 0x0000000005057211 */ /* 0x000fe400078f58ff */
[----:B------:R-:W-:Y:S02]  /*00d0*/  SHF.R.S32.HI R2, RZ, 0x8, R3 ;  /* 0x00000008ff027819 */ /* 0x000fe40000011403 */
[----:B------:R-:W-:-:S02]  /*00e0*/  LOP3.LUT R3, R3, 0xffffff00, RZ, 0xc0, !PT ;  /* 0xffffff0003037812 */ /* 0x000fc400078ec0ff */
[----:B------:R-:W-:Y:S02]  /*00f0*/  LEA.HI R4, R2, R2, RZ, 0x3 ;  /* 0x0000000202047211 */ /* 0x000fe400078f18ff */
[----:B------:R-:W-:Y:S01]  /*0100*/  SHF.R.S32.HI R6, RZ, 0xb, R5 ;  /* 0x0000000bff067819 */ /* 0x000fe20000011405 */
[----:B------:R-:W-:Y:S01]  /*0110*/  IMAD.IADD R3, R0, 0x1, -R3 ;  /* 0x0000000100037824 */ /* 0x000fe200078e0a03 */
[----:B------:R-:W-:-:S03]  /*0120*/  LOP3.LUT R5, R4, 0x7ff8, RZ, 0xc0, !PT ;  /* 0x00007ff804057812 */ /* 0x000fc600078ec0ff */
[----:B------:R-:W-:Y:S02]  /*0130*/  IMAD R6, R6, 0x100, R3 ;  /* 0x0000010006067824 */ /* 0x000fe400078e0203 */
[----:B------:R-:W-:-:S04]  /*0140*/  IMAD.IADD R5, R2, 0x1, -R5 ;  /* 0x0000000102057824 */ /* 0x000fc800078e0a05 */
[----:B------:R-:W-:-:S04]  /*0150*/  IMAD R5, R5, 0x20000, R6 ;  /* 0x0002000005057824 */ /* 0x000fc800078e0206 */
[----:B------:R-:W-:-:S06]  /*0160*/  IMAD.WIDE R4, R5, R13, c[0x0][0x160] ;  /* 0x0000580005047625 */ /* 0x000fcc00078e020d */
[----:B------:R-:W2:Y:S02]  /*0170*/  LDG.E.128 R4, [R4.64] ;  /* 0x0000000404047981 */ /* 0x000ea4000c1e1d00 */
[----:B--2---:R-:W-:Y:S01]  /*0180*/  PRMT R2, R4, 0x7632, R2 ;  /* 0x0000763204027816 */ /* 0x004fe20000000002 */
[----:B------:R-:W-:Y:S01]  /*0190*/  IMAD.U32 R11, R6, 0x10000, RZ ;  /* 0x00010000060b7824 */ /* 0x000fe200078e00ff */
[C---:B------:R-:W-:Y:S01]  /*01a0*/  PRMT R3, R5.reuse, 0x7632, R3 ;  /* 0x0000763205037816 */ /* 0x040fe20000000003 */
[----:B------:R-:W-:Y:S01]  /*01b0*/  IMAD.U32 R9, R4, 0x10000, RZ ;  /* 0x0001000004097824 */ /* 0x000fe200078e00ff */
[----:B------:R-:W-:Y:S01]  /*01c0*/  PRMT R8, R6, 0x7632, R8 ;  /* 0x0000763206087816 */ /* 0x000fe20000000008 */
[----:B------:R-:W-:Y:S01]  /*01d0*/  IMAD.U32 R10, R5, 0x10000, RZ ;  /* 0x00010000050a7824 */ /* 0x000fe200078e00ff */
[----:B------:R-:W-:Y:S01]  /*01e0*/  PRMT R6, R7, 0x7632, R6 ;  /* 0x0000763207067816 */ /* 0x000fe20000000006 */
[----:B------:R-:W-:Y:S02]  /*01f0*/  IMAD.U32 R2, R2, 0x10000, RZ ;  /* 0x0001000002027824 */ /* 0x000fe400078e00ff */
[----:B------:R-:W-:-:S02]  /*0200*/  IMAD.U32 R3, R3, 0x10000, RZ ;  /* 0x0001000003037824 */ /* 0x000fc400078e00ff */
[----:B------:R-:W-:Y:S01]  /*0210*/  IMAD.U32 R7, R7, 0x10000, RZ ;  /* 0x0001000007077824 */ /* 0x000fe200078e00ff */
[----:B------:R-:W-:Y:S01]  /*0220*/  F2FP.BF16.F32.PACK_AB R4, R2, R9 ;  /* 0x000000090204723e */ /* 0x000fe200000010ff */
[----:B------:R-:W-:Y:S01]  /*0230*/  IMAD.U32 R8, R8, 0x10000, RZ ;  /* 0x0001000008087824 */ /* 0x000fe200078e00ff */
[----:B------:R-:W-:Y:S01]  /*0240*/  F2FP.BF16.F32.PACK_AB R5, R3, R10 ;  /* 0x0000000a0305723e */ /* 0x000fe200000010ff */
[----:B------:R-:W-:Y:S02]  /*0250*/  IMAD.U32 R12, R6, 0x10000, RZ ;  /* 0x00010000060c7824 */ /* 0x000fe400078e00ff */
[----:B------:R-:W-:Y:S01]  /*0260*/  IMAD.WIDE R2, R0, R13, c[0x0][0x168] ;  /* 0x00005a0000027625 */ /* 0x000fe200078e020d */
[----:B------:R-:W-:Y:S02]  /*0270*/  F2FP.BF16.F32.PACK_AB R6, R8, R11 ;  /* 0x0000000b0806723e */ /* 0x000fe400000010ff */
[----:B------:R-:W-:-:S05]  /*0280*/  F2FP.BF16.F32.PACK_AB R7, R12, R7 ;  /* 0x000000070c07723e */ /* 0x000fca00000010ff */
[----:B------:R-:W-:Y:S01]  /*0290*/  STG.E.128 [R2.64], R4 ;  /* 0x0000000402007986 */ /* 0x000fe2000c101d04 */
[----:B------:R-:W-:Y:S05]  /*02a0*/  EXIT ;  /* 0x000000000000794d */ /* 0x000fea0003800000 */
.L_x_0:
[----:B------:R-:W-:-:S00]  /*02b0*/  BRA `(.L_x_0) ;  /* 0xfffffff000007947 */ /* 0x000fc0000383ffff */
[----:B------:R-:W-:-:S00]  /*02c0*/  NOP ;  /* 0x0000000000007918 */ /* 0x000fc00000000000 */
        /* <DEDUP_REMOVED lines=11> */
.L_x_1:
